	.headerflags	@"EF_CUDA_TEXMODE_UNIFIED EF_CUDA_64BIT_ADDRESS EF_CUDA_ACCELERATORS EF_CUDA_SM90 EF_CUDA_VIRTUAL_SM(EF_CUDA_SM90)"
	.elftype	@"ET_EXEC"


//--------------------- .nv.info                  --------------------------
	.section	.nv.info,"",@"SHT_CUDA_INFO"
	.align	4


	//----- nvinfo : EIATTR_REGCOUNT
	.align		4
        /*0000*/ 	.byte	0x04, 0x2f
        /*0002*/ 	.short	(.L_1 - .L_0)
	.align		4
.L_0:
        /*0004*/ 	.word	index@(triton_per_fused_abs_mean_sub_12)
        /*0008*/ 	.word	0x0000001b


	//----- nvinfo : EIATTR_MIN_STACK_SIZE
	.align		4
.L_1:
        /*000c*/ 	.byte	0x04, 0x12
        /*000e*/ 	.short	(.L_3 - .L_2)
	.align		4
.L_2:
        /*0010*/ 	.word	index@(triton_per_fused_abs_mean_sub_12)
        /*0014*/ 	.word	0x00000000


	//----- nvinfo : EIATTR_FRAME_SIZE
	.align		4
.L_3:
        /*0018*/ 	.byte	0x04, 0x11
        /*001a*/ 	.short	(.L_5 - .L_4)
	.align		4
.L_4:
        /*001c*/ 	.word	index@(triton_per_fused_abs_mean_sub_12)
        /*0020*/ 	.word	0x00000000


	//----- nvinfo : EIATTR_MIN_STACK_SIZE
	.align		4
.L_5:
        /*0024*/ 	.byte	0x04, 0x12
        /*0026*/ 	.short	(.L_7 - .L_6)
	.align		4
.L_6:
        /*0028*/ 	.word	index@(triton_per_fused_abs_mean_sub_12)
        /*002c*/ 	.word	0x00000000
.L_7:


//--------------------- .nv.info.triton_per_fused_abs_mean_sub_12 --------------------------
	.section	.nv.info.triton_per_fused_abs_mean_sub_12,"",@"SHT_CUDA_INFO"
	.sectionflags	@""
	.align	4


	//----- nvinfo : EIATTR_CUDA_API_VERSION
	.align		4
        /*0000*/ 	.byte	0x04, 0x37
        /*0002*/ 	.short	(.L_9 - .L_8)
.L_8:
        /*0004*/ 	.word	0x0000007c


	//----- nvinfo : EIATTR_KPARAM_INFO
	.align		4
.L_9:
        /*0008*/ 	.byte	0x04, 0x17
        /*000a*/ 	.short	(.L_11 - .L_10)
.L_10:
        /*000c*/ 	.word	0x00000000
        /*0010*/ 	.short	0x0004
        /*0012*/ 	.short	0x001c
        /*0014*/ 	.byte	0x00, 0xf0, 0x11, 0x00


	//----- nvinfo : EIATTR_KPARAM_INFO
	.align		4
.L_11:
        /*0018*/ 	.byte	0x04, 0x17
        /*001a*/ 	.short	(.L_13 - .L_12)
.L_12:
        /*001c*/ 	.word	0x00000000
        /*0020*/ 	.short	0x0003
        /*0022*/ 	.short	0x0018
        /*0024*/ 	.byte	0x00, 0xf0, 0x11, 0x00


	//----- nvinfo : EIATTR_KPARAM_INFO
	.align		4
.L_13:
        /*0028*/ 	.byte	0x04, 0x17
        /*002a*/ 	.short	(.L_15 - .L_14)
.L_14:
        /*002c*/ 	.word	0x00000000
        /*0030*/ 	.short	0x0002
        /*0032*/ 	.short	0x0010
        /*0034*/ 	.byte	0x00, 0xf4, 0x21, 0x00


	//----- nvinfo : EIATTR_KPARAM_INFO
	.align		4
.L_15:
        /*0038*/ 	.byte	0x04, 0x17
        /*003a*/ 	.short	(.L_17 - .L_16)
.L_16:
        /*003c*/ 	.word	0x00000000
        /*0040*/ 	.short	0x0001
        /*0042*/ 	.short	0x0008
        /*0044*/ 	.byte	0x00, 0xf4, 0x21, 0x00


	//----- nvinfo : EIATTR_KPARAM_INFO
	.align		4
.L_17:
        /*0048*/ 	.byte	0x04, 0x17
        /*004a*/ 	.short	(.L_19 - .L_18)
.L_18:
        /*004c*/ 	.word	0x00000000
        /*0050*/ 	.short	0x0000
        /*0052*/ 	.short	0x0000
        /*0054*/ 	.byte	0x00, 0xf4, 0x21, 0x00


	//----- nvinfo : EIATTR_SPARSE_MMA_MASK
	.align		4
.L_19:
        /*0058*/ 	.byte	0x03, 0x50
        /*005a*/ 	.short	0x0000


	//----- nvinfo : EIATTR_MAXREG_COUNT
	.align		4
        /*005c*/ 	.byte	0x03, 0x1b
        /*005e*/ 	.short	0x00ff


	//----- nvinfo : EIATTR_COOP_GROUP_MASK_REGIDS
	.align		4
        /*0060*/ 	.byte	0x04, 0x29
        /*0062*/ 	.short	(.L_21 - .L_20)


	//   ....[0]....
.L_20:
        /*0064*/ 	.word	0xffffffff


	//   ....[1]....
        /*0068*/ 	.word	0xffffffff


	//   ....[2]....
        /*006c*/ 	.word	0xffffffff


	//   ....[3]....
        /*0070*/ 	.word	0xffffffff


	//   ....[4]....
        /*0074*/ 	.word	0xffffffff


	//----- nvinfo : EIATTR_COOP_GROUP_INSTR_OFFSETS
	.align		4
.L_21:
        /*0078*/ 	.byte	0x04, 0x28
        /*007a*/ 	.short	(.L_23 - .L_22)


	//   ....[0]....
.L_22:
        /*007c*/ 	.word	0x00000770


	//   ....[1]....
        /*0080*/ 	.word	0x000007a0


	//   ....[2]....
        /*0084*/ 	.word	0x00000830


	//   ....[3]....
        /*0088*/ 	.word	0x00000850


	//   ....[4]....
        /*008c*/ 	.word	0x00000880


	//----- nvinfo : EIATTR_EXIT_INSTR_OFFSETS
	.align		4
.L_23:
        /*0090*/ 	.byte	0x04, 0x1c
        /*0092*/ 	.short	(.L_25 - .L_24)


	//   ....[0]....
.L_24:
        /*0094*/ 	.word	0x00000900


	//   ....[1]....
        /*0098*/ 	.word	0x00000950


	//----- nvinfo : EIATTR_REQNTID
	.align		4
.L_25:
        /*009c*/ 	.byte	0x04, 0x10
        /*009e*/ 	.short	(.L_27 - .L_26)
.L_26:
        /*00a0*/ 	.word	0x00000100
        /*00a4*/ 	.word	0x00000001
        /*00a8*/ 	.word	0x00000001


	//----- nvinfo : EIATTR_CBANK_PARAM_SIZE
	.align		4
.L_27:
        /*00ac*/ 	.byte	0x03, 0x19
        /*00ae*/ 	.short	0x0020


	//----- nvinfo : EIATTR_PARAM_CBANK
	.align		4
        /*00b0*/ 	.byte	0x04, 0x0a
        /*00b2*/ 	.short	(.L_29 - .L_28)
	.align		4
.L_28:
        /*00b4*/ 	.word	index@(.nv.constant0.triton_per_fused_abs_mean_sub_12)
        /*00b8*/ 	.short	0x0210
        /*00ba*/ 	.short	0x0020


	//----- nvinfo : EIATTR_SW_WAR
	.align		4
.L_29:
        /*00bc*/ 	.byte	0x04, 0x36
        /*00be*/ 	.short	(.L_31 - .L_30)
.L_30:
        /*00c0*/ 	.word	0x00000008
.L_31:


//--------------------- .nv.callgraph             --------------------------
	.section	.nv.callgraph,"",@"SHT_CUDA_CALLGRAPH"
	.align	4
	.sectionentsize	8
	.align		4
        /*0000*/ 	.word	0x00000000
	.align		4
        /*0004*/ 	.word	0xffffffff
	.align		4
        /*0008*/ 	.word	0x00000000
	.align		4
        /*000c*/ 	.word	0xfffffffe
	.align		4
        /*0010*/ 	.word	0x00000000
	.align		4
        /*0014*/ 	.word	0xfffffffd
	.align		4
        /*0018*/ 	.word	0x00000000
	.align		4
        /*001c*/ 	.word	0xfffffffc


//--------------------- .text.triton_per_fused_abs_mean_sub_12 --------------------------
	.section	.text.triton_per_fused_abs_mean_sub_12,"ax",@progbits
	.sectionflags	@"SHF_BARRIERS=1"
	.align	128
        .global         triton_per_fused_abs_mean_sub_12
        .type           triton_per_fused_abs_mean_sub_12,@function
        .size           triton_per_fused_abs_mean_sub_12,(.L_x_1 - triton_per_fused_abs_mean_sub_12)
        .other          triton_per_fused_abs_mean_sub_12,@"STO_CUDA_ENTRY STV_DEFAULT"
triton_per_fused_abs_mean_sub_12:
.text.triton_per_fused_abs_mean_sub_12:
[----:B------:R-:W0:Y:S01]  /*0000*/  LDC R1, c[0x0][0x28] ;  /* 0x00000a00ff017b82 */ /* 0x000e220000000800 */
[----:B------:R-:W1:Y:S01]  /*0010*/  S2R R20, SR_TID.X ;  /* 0x0000000000147919 */ /* 0x000e620000002100 */
[----:B------:R-:W-:Y:S01]  /*0020*/  ULDC.64 UR6, c[0x0][0x208] ;  /* 0x0000820000067ab9 */ /* 0x000fe20000000a00 */
[----:B------:R-:W2:Y:S01]  /*0030*/  S2R R3, SR_CTAID.X ;  /* 0x0000000000037919 */ /* 0x000ea20000002500 */
[----:B-1----:R-:W-:Y:S02]  /*0040*/  LOP3.LUT R6, R20, 0x7, RZ, 0xc0, !PT ;  /* 0x0000000714067812 */ /* 0x002fe400078ec0ff */
[----:B------:R-:W-:-:S03]  /*0050*/  SHF.R.U32.HI R11, RZ, 0x3, R20 ;  /* 0x00000003ff0b7819 */ /* 0x000fc60000011614 */
[----:B--2---:R-:W-:Y:S01]  /*0060*/  IMAD R0, R3, 0x8, R6 ;  /* 0x0000000803007824 */ /* 0x004fe200078e0206 */
[----:B------:R-:W-:-:S04]  /*0070*/  SGXT.U32 R11, R11, 0x5 ;  /* 0x000000050b0b781a */ /* 0x000fc80000000000 */
[----:B------:R-:W-:-:S04]  /*0080*/  SHF.R.S32.HI R3, RZ, 0x1f, R0 ;  /* 0x0000001fff037819 */ /* 0x000fc80000011400 */
[----:B------:R-:W-:-:S04]  /*0090*/  LEA.HI R3, R3, R0, RZ, 0x6 ;  /* 0x0000000003037211 */ /* 0x000fc800078f30ff */
[----:B------:R-:W-:Y:S01]  /*00a0*/  SHF.R.S32.HI R9, RZ, 0x1e, R3 ;  /* 0x0000001eff097819 */ /* 0x000fe20000011403 */
[C---:B------:R-:W-:Y:S01]  /*00b0*/  IMAD.SHL.U32 R2, R3.reuse, 0x2, RZ ;  /* 0x0000000203027824 */ /* 0x040fe200078e00ff */
[----:B------:R-:W-:Y:S02]  /*00c0*/  LOP3.LUT R3, R3, 0x7ffc0, RZ, 0xc0, !PT ;  /* 0x0007ffc003037812 */ /* 0x000fe400078ec0ff */
[----:B------:R-:W-:Y:S02]  /*00d0*/  SGXT R9, R9, 0x1 ;  /* 0x000000010909781a */ /* 0x000fe40000000200 */
[----:B------:R-:W-:Y:S01]  /*00e0*/  LOP3.LUT R2, R11, 0xffffff80, R2, 0xf8, !PT ;  /* 0xffffff800b027812 */ /* 0x000fe200078ef802 */
[----:B------:R-:W-:-:S03]  /*00f0*/  IMAD.IADD R5, R0, 0x1, -R3 ;  /* 0x0000000100057824 */ /* 0x000fc600078e0a03 */
[C---:B------:R-:W-:Y:S01]  /*0100*/  LOP3.LUT R12, R2.reuse, 0x60, RZ, 0xfc, !PT ;  /* 0x00000060020c7812 */ /* 0x040fe200078efcff */
[----:B------:R-:W-:Y:S01]  /*0110*/  IMAD R15, R5, 0x2000, R2 ;  /* 0x00002000050f7824 */ /* 0x000fe200078e0202 */
[C---:B------:R-:W-:Y:S02]  /*0120*/  LOP3.LUT R8, R2.reuse, 0x20, RZ, 0xfc, !PT ;  /* 0x0000002002087812 */ /* 0x040fe400078efcff */
[----:B------:R-:W-:Y:S01]  /*0130*/  LEA.HI R13, R9, R2, RZ, 0x5 ;  /* 0x00000002090d7211 */ /* 0x000fe200078f28ff */
[----:B------:R-:W-:Y:S01]  /*0140*/  IMAD R18, R5, 0x2000, R12 ;  /* 0x0000200005127824 */ /* 0x000fe200078e020c */
[----:B------:R-:W-:Y:S02]  /*0150*/  SHF.R.S32.HI R16, RZ, 0x1f, R15 ;  /* 0x0000001fff107819 */ /* 0x000fe4000001140f */
[----:B------:R-:W-:Y:S02]  /*0160*/  LOP3.LUT R10, R2, 0x40, RZ, 0xfc, !PT ;  /* 0x00000040020a7812 */ /* 0x000fe400078efcff */
[----:B------:R-:W-:Y:S01]  /*0170*/  LEA.HI R4, R9, R8, RZ, 0x5 ;  /* 0x0000000809047211 */ /* 0x000fe200078f28ff */
[----:B------:R-:W-:Y:S01]  /*0180*/  IMAD R8, R5, 0x2000, R8 ;  /* 0x0000200005087824 */ /* 0x000fe200078e0208 */
[----:B------:R-:W-:-:S02]  /*0190*/  LEA.HI R2, R9, R12, RZ, 0x5 ;  /* 0x0000000c09027211 */ /* 0x000fc400078f28ff */
[----:B------:R-:W-:Y:S02]  /*01a0*/  SHF.R.S32.HI R14, RZ, 0x5, R13 ;  /* 0x00000005ff0e7819 */ /* 0x000fe4000001140d */
[CC--:B------:R-:W-:Y:S02]  /*01b0*/  LEA.HI R12, R16.reuse, R15.reuse, RZ, 0x11 ;  /* 0x0000000f100c7211 */ /* 0x0c0fe400078f88ff */
[----:B------:R-:W-:Y:S01]  /*01c0*/  LEA.HI R3, R9, R10, RZ, 0x5 ;  /* 0x0000000a09037211 */ /* 0x000fe200078f28ff */
[----:B------:R-:W-:Y:S01]  /*01d0*/  IMAD R10, R5, 0x2000, R10 ;  /* 0x00002000050a7824 */ /* 0x000fe200078e020a */
[----:B------:R-:W-:Y:S02]  /*01e0*/  LEA.HI R15, R16, R15, RZ, 0xa ;  /* 0x0000000f100f7211 */ /* 0x000fe400078f50ff */
[----:B------:R-:W-:Y:S02]  /*01f0*/  LEA.HI R5, R14, R14, RZ, 0x5 ;  /* 0x0000000e0e057211 */ /* 0x000fe400078f28ff */
[----:B------:R-:W-:-:S02]  /*0200*/  SHF.R.S32.HI R13, RZ, 0x1f, R8 ;  /* 0x0000001fff0d7819 */ /* 0x000fc40000011408 */
[----:B------:R-:W-:Y:S02]  /*0210*/  SHF.R.S32.HI R22, RZ, 0xa, R15 ;  /* 0x0000000aff167819 */ /* 0x000fe4000001140f */
[----:B------:R-:W-:Y:S02]  /*0220*/  LOP3.LUT R5, R5, 0xfffe0, RZ, 0xc0, !PT ;  /* 0x000fffe005057812 */ /* 0x000fe400078ec0ff */
[----:B------:R-:W-:Y:S02]  /*0230*/  SHF.R.S32.HI R17, RZ, 0x1f, R10 ;  /* 0x0000001fff117819 */ /* 0x000fe4000001140a */
[----:B------:R-:W-:Y:S01]  /*0240*/  SHF.R.S32.HI R3, RZ, 0x5, R3 ;  /* 0x00000005ff037819 */ /* 0x000fe20000011403 */
[----:B------:R-:W-:Y:S01]  /*0250*/  IMAD.IADD R14, R14, 0x1, -R5 ;  /* 0x000000010e0e7824 */ /* 0x000fe200078e0a05 */
[----:B------:R-:W-:Y:S02]  /*0260*/  SHF.R.S32.HI R2, RZ, 0x5, R2 ;  /* 0x00000005ff027819 */ /* 0x000fe40000011402 */
[----:B------:R-:W-:-:S02]  /*0270*/  LEA.HI R9, R13, R8, RZ, 0x11 ;  /* 0x000000080d097211 */ /* 0x000fc400078f88ff */
[----:B------:R-:W-:Y:S02]  /*0280*/  LEA.HI R16, R13, R8, RZ, 0xa ;  /* 0x000000080d107211 */ /* 0x000fe400078f50ff */
[----:B------:R-:W-:Y:S02]  /*0290*/  SHF.R.S32.HI R4, RZ, 0x5, R4 ;  /* 0x00000005ff047819 */ /* 0x000fe40000011404 */
[----:B------:R-:W-:Y:S02]  /*02a0*/  LEA.HI R21, R22, R22, RZ, 0x7 ;  /* 0x0000001616157211 */ /* 0x000fe400078f38ff */
[----:B------:R-:W-:Y:S02]  /*02b0*/  SHF.R.S32.HI R13, RZ, 0x1f, R18 ;  /* 0x0000001fff0d7819 */ /* 0x000fe40000011412 */
[----:B------:R-:W-:Y:S02]  /*02c0*/  LEA.HI R8, R17, R10, RZ, 0x11 ;  /* 0x0000000a11087211 */ /* 0x000fe400078f88ff */
[----:B------:R-:W-:-:S02]  /*02d0*/  LEA.HI R15, R3, R3, RZ, 0x5 ;  /* 0x00000003030f7211 */ /* 0x000fc400078f28ff */
[----:B------:R-:W-:Y:S02]  /*02e0*/  LEA.HI R19, R2, R2, RZ, 0x5 ;  /* 0x0000000202137211 */ /* 0x000fe400078f28ff */
[----:B------:R-:W-:Y:S02]  /*02f0*/  LEA.HI R17, R17, R10, RZ, 0xa ;  /* 0x0000000a11117211 */ /* 0x000fe400078f50ff */
[----:B------:R-:W-:Y:S02]  /*0300*/  LEA.HI R5, R4, R4, RZ, 0x5 ;  /* 0x0000000404057211 */ /* 0x000fe400078f28ff */
[----:B------:R-:W-:Y:S02]  /*0310*/  LOP3.LUT R21, R21, 0xffffff80, RZ, 0xc0, !PT ;  /* 0xffffff8015157812 */ /* 0x000fe400078ec0ff */
[CC--:B------:R-:W-:Y:S02]  /*0320*/  LEA.HI R10, R13.reuse, R18.reuse, RZ, 0x11 ;  /* 0x000000120d0a7211 */ /* 0x0c0fe400078f88ff */
[----:B------:R-:W-:Y:S01]  /*0330*/  LEA.HI R13, R13, R18, RZ, 0xa ;  /* 0x000000120d0d7211 */ /* 0x000fe200078f50ff */
[----:B------:R-:W-:Y:S01]  /*0340*/  IMAD.IADD R22, R22, 0x1, -R21 ;  /* 0x0000000116167824 */ /* 0x000fe200078e0a15 */
[----:B------:R-:W-:-:S02]  /*0350*/  LOP3.LUT R18, R15, 0xfffe0, RZ, 0xc0, !PT ;  /* 0x000fffe00f127812 */ /* 0x000fc400078ec0ff */
[----:B------:R-:W-:Y:S02]  /*0360*/  LOP3.LUT R19, R19, 0xfffe0, RZ, 0xc0, !PT ;  /* 0x000fffe013137812 */ /* 0x000fe400078ec0ff */
[----:B------:R-:W-:Y:S01]  /*0370*/  LOP3.LUT R5, R5, 0xfffe0, RZ, 0xc0, !PT ;  /* 0x000fffe005057812 */ /* 0x000fe200078ec0ff */
[----:B------:R-:W-:Y:S01]  /*0380*/  IMAD.IADD R18, R3, 0x1, -R18 ;  /* 0x0000000103127824 */ /* 0x000fe200078e0a12 */
[----:B------:R-:W-:Y:S01]  /*0390*/  SHF.R.S32.HI R21, RZ, 0xa, R16 ;  /* 0x0000000aff157819 */ /* 0x000fe20000011410 */
[----:B------:R-:W-:Y:S01]  /*03a0*/  IMAD.SHL.U32 R16, R11, 0x80, RZ ;  /* 0x000000800b107824 */ /* 0x000fe200078e00ff */
[----:B------:R-:W-:Y:S01]  /*03b0*/  SHF.R.S32.HI R17, RZ, 0xa, R17 ;  /* 0x0000000aff117819 */ /* 0x000fe20000011411 */
[----:B------:R-:W-:Y:S01]  /*03c0*/  IMAD.IADD R19, R2, 0x1, -R19 ;  /* 0x0000000102137824 */ /* 0x000fe200078e0a13 */
[----:B------:R-:W-:Y:S01]  /*03d0*/  LOP3.LUT R12, R12, 0xfffe0000, RZ, 0xc0, !PT ;  /* 0xfffe00000c0c7812 */ /* 0x000fe200078ec0ff */
[----:B------:R-:W-:Y:S01]  /*03e0*/  IMAD.SHL.U32 R11, R14, 0x1000, RZ ;  /* 0x000010000e0b7824 */ /* 0x000fe200078e00ff */
[----:B------:R-:W1:Y:S01]  /*03f0*/  LDC.64 R2, c[0x0][0x210] ;  /* 0x00008400ff027b82 */ /* 0x000e620000000a00 */
[----:B------:R-:W-:Y:S01]  /*0400*/  IMAD.IADD R15, R4, 0x1, -R5 ;  /* 0x00000001040f7824 */ /* 0x000fe200078e0a05 */
[----:B------:R-:W-:Y:S01]  /*0410*/  LEA.HI R14, R21, R21, RZ, 0x7 ;  /* 0x00000015150e7211 */ /* 0x000fe200078f38ff */
[----:B------:R-:W-:Y:S01]  /*0420*/  IMAD.SHL.U32 R19, R19, 0x1000, RZ ;  /* 0x0000100013137824 */ /* 0x000fe200078e00ff */
[----:B------:R-:W-:Y:S01]  /*0430*/  LOP3.LUT R11, R11, R16, RZ, 0xfc, !PT ;  /* 0x000000100b0b7212 */ /* 0x000fe200078efcff */
[----:B------:R-:W-:Y:S01]  /*0440*/  IMAD.SHL.U32 R15, R15, 0x1000, RZ ;  /* 0x000010000f0f7824 */ /* 0x000fe200078e00ff */
[----:B------:R-:W-:-:S02]  /*0450*/  SHF.R.S32.HI R13, RZ, 0xa, R13 ;  /* 0x0000000aff0d7819 */ /* 0x000fc4000001140d */
[----:B------:R-:W2:Y:S01]  /*0460*/  LDC.64 R4, c[0x0][0x218] ;  /* 0x00008600ff047b82 */ /* 0x000ea20000000a00 */
[----:B------:R-:W-:Y:S02]  /*0470*/  LEA.HI R23, R17, R17, RZ, 0x7 ;  /* 0x0000001111177211 */ /* 0x000fe400078f38ff */
[----:B------:R-:W-:Y:S02]  /*0480*/  IADD3 R11, R22, R11, R12 ;  /* 0x0000000b160b7210 */ /* 0x000fe40007ffe00c */
[----:B------:R-:W-:Y:S02]  /*0490*/  LOP3.LUT R14, R14, 0xffffff80, RZ, 0xc0, !PT ;  /* 0xffffff800e0e7812 */ /* 0x000fe400078ec0ff */
[----:B------:R-:W-:Y:S02]  /*04a0*/  LEA.HI R12, R13, R13, RZ, 0x7 ;  /* 0x0000000d0d0c7211 */ /* 0x000fe400078f38ff */
[----:B------:R-:W-:Y:S01]  /*04b0*/  LOP3.LUT R24, R23, 0xffffff80, RZ, 0xc0, !PT ;  /* 0xffffff8017187812 */ /* 0x000fe200078ec0ff */
[----:B------:R-:W-:Y:S01]  /*04c0*/  IMAD.SHL.U32 R23, R18, 0x1000, RZ ;  /* 0x0000100012177824 */ /* 0x000fe200078e00ff */
[----:B------:R-:W-:Y:S01]  /*04d0*/  LOP3.LUT R18, R12, 0xffffff80, RZ, 0xc0, !PT ;  /* 0xffffff800c127812 */ /* 0x000fe200078ec0ff */
[----:B------:R-:W-:Y:S01]  /*04e0*/  IMAD.IADD R21, R21, 0x1, -R14 ;  /* 0x0000000115157824 */ /* 0x000fe200078e0a0e */
[-C--:B------:R-:W-:Y:S01]  /*04f0*/  LOP3.LUT R12, R15, R16.reuse, RZ, 0xfc, !PT ;  /* 0x000000100f0c7212 */ /* 0x080fe200078efcff */
[----:B------:R-:W-:Y:S01]  /*0500*/  IMAD.IADD R17, R17, 0x1, -R24 ;  /* 0x0000000111117824 */ /* 0x000fe200078e0a18 */
[----:B------:R-:W-:Y:S01]  /*0510*/  LOP3.LUT R9, R9, 0xfffe0000, RZ, 0xc0, !PT ;  /* 0xfffe000009097812 */ /* 0x000fe200078ec0ff */
[----:B------:R-:W-:Y:S01]  /*0520*/  IMAD.IADD R18, R13, 0x1, -R18 ;  /* 0x000000010d127824 */ /* 0x000fe200078e0a12 */
[----:B------:R-:W-:-:S02]  /*0530*/  LOP3.LUT R14, R23, R16, RZ, 0xfc, !PT ;  /* 0x00000010170e7212 */ /* 0x000fc400078efcff */
[----:B------:R-:W-:Y:S02]  /*0540*/  LOP3.LUT R19, R19, R16, RZ, 0xfc, !PT ;  /* 0x0000001013137212 */ /* 0x000fe400078efcff */
[----:B------:R-:W-:Y:S02]  /*0550*/  LOP3.LUT R8, R8, 0xfffe0000, RZ, 0xc0, !PT ;  /* 0xfffe000008087812 */ /* 0x000fe400078ec0ff */
[----:B------:R-:W-:Y:S02]  /*0560*/  LOP3.LUT R10, R10, 0xfffe0000, RZ, 0xc0, !PT ;  /* 0xfffe00000a0a7812 */ /* 0x000fe400078ec0ff */
[----:B------:R-:W-:Y:S02]  /*0570*/  IADD3 R9, R21, R12, R9 ;  /* 0x0000000c15097210 */ /* 0x000fe40007ffe009 */
[----:B------:R-:W-:Y:S01]  /*0580*/  IADD3 R15, R17, R14, R8 ;  /* 0x0000000e110f7210 */ /* 0x000fe20007ffe008 */
[----:B-1----:R-:W-:Y:S01]  /*0590*/  IMAD.WIDE R16, R11, 0x4, R2 ;  /* 0x000000040b107825 */ /* 0x002fe200078e0202 */
[----:B------:R-:W-:-:S03]  /*05a0*/  IADD3 R21, R18, R19, R10 ;  /* 0x0000001312157210 */ /* 0x000fc60007ffe00a */
[C---:B------:R-:W-:Y:S02]  /*05b0*/  IMAD.WIDE R18, R9.reuse, 0x4, R2 ;  /* 0x0000000409127825 */ /* 0x040fe400078e0202 */
[----:B------:R-:W3:Y:S02]  /*05c0*/  LDG.E.EL R16, desc[UR6][R16.64] ;  /* 0x0000000610107981 */ /* 0x000ee4000c2e1900 */
[--C-:B--2---:R-:W-:Y:S02]  /*05d0*/  IMAD.WIDE R8, R9, 0x4, R4.reuse ;  /* 0x0000000409087825 */ /* 0x104fe400078e0204 */
[----:B------:R-:W2:Y:S02]  /*05e0*/  LDG.E.EL R18, desc[UR6][R18.64] ;  /* 0x0000000612127981 */ /* 0x000ea4000c2e1900 */
[----:B------:R-:W-:Y:S02]  /*05f0*/  IMAD.WIDE R10, R11, 0x4, R4 ;  /* 0x000000040b0a7825 */ /* 0x000fe400078e0204 */
[----:B------:R-:W2:Y:S02]  /*0600*/  LDG.E.EL R9, desc[UR6][R8.64] ;  /* 0x0000000608097981 */ /* 0x000ea4000c2e1900 */
[----:B------:R-:W-:-:S02]  /*0610*/  IMAD.WIDE R12, R15, 0x4, R2 ;  /* 0x000000040f0c7825 */ /* 0x000fc400078e0202 */
[----:B------:R-:W3:Y:S02]  /*0620*/  LDG.E.EL R11, desc[UR6][R10.64] ;  /* 0x000000060a0b7981 */ /* 0x000ee4000c2e1900 */
[----:B------:R-:W-:Y:S02]  /*0630*/  IMAD.WIDE R14, R15, 0x4, R4 ;  /* 0x000000040f0e7825 */ /* 0x000fe400078e0204 */
[----:B------:R-:W4:Y:S02]  /*0640*/  LDG.E.EL R12, desc[UR6][R12.64] ;  /* 0x000000060c0c7981 */ /* 0x000f24000c2e1900 */
[C---:B------:R-:W-:Y:S02]  /*0650*/  IMAD.WIDE R2, R21.reuse, 0x4, R2 ;  /* 0x0000000415027825 */ /* 0x040fe400078e0202 */
[----:B------:R-:W4:Y:S02]  /*0660*/  LDG.E.EL R15, desc[UR6][R14.64] ;  /* 0x000000060e0f7981 */ /* 0x000f24000c2e1900 */
[----:B------:R-:W-:-:S02]  /*0670*/  IMAD.WIDE R4, R21, 0x4, R4 ;  /* 0x0000000415047825 */ /* 0x000fc400078e0204 */
[----:B------:R1:W5:Y:S04]  /*0680*/  LDG.E.EL R2, desc[UR6][R2.64] ;  /* 0x0000000602027981 */ /* 0x000368000c2e1900 */
[----:B------:R-:W5:Y:S01]  /*0690*/  LDG.E.EL R5, desc[UR6][R4.64] ;  /* 0x0000000604057981 */ /* 0x000f62000c2e1900 */
[----:B------:R-:W1:Y:S01]  /*06a0*/  S2UR UR5, SR_CgaCtaId ;  /* 0x00000000000579c3 */ /* 0x000e620000008800 */
[----:B------:R-:W-:Y:S01]  /*06b0*/  UMOV UR4, 0x400 ;  /* 0x0000040000047882 */ /* 0x000fe20000000000 */
[----:B-1----:R-:W-:-:S04]  /*06c0*/  SHF.R.U32.HI R3, RZ, 0x3, R20 ;  /* 0x00000003ff037819 */ /* 0x002fc80000011614 */
[----:B------:R-:W-:Y:S01]  /*06d0*/  LOP3.LUT R3, R3, 0x1c, RZ, 0xc0, !PT ;  /* 0x0000001c03037812 */ /* 0x000fe200078ec0ff */
[----:B0-----:R-:W-:Y:S01]  /*06e0*/  UPRMT UR4, UR5, 0x654, UR4 ;  /* 0x0000065405047896 */ /* 0x001fe20008000004 */
[----:B------:R-:W-:Y:S01]  /*06f0*/  ISETP.GE.AND P1, PT, R20, 0x40, PT ;  /* 0x000000401400780c */ /* 0x000fe20003f26270 */
[----:B--2---:R-:W-:Y:S01]  /*0700*/  FADD R17, R18, -R9 ;  /* 0x8000000912117221 */ /* 0x004fe20000000000 */
[----:B---3--:R-:W-:-:S04]  /*0710*/  FADD R16, R16, -R11 ;  /* 0x8000000b10107221 */ /* 0x008fc80000000000 */
[----:B------:R-:W-:Y:S01]  /*0720*/  FADD R17, |R17|, |R16| ;  /* 0x4000001011117221 */ /* 0x000fe20000000200 */
[----:B----4-:R-:W-:-:S04]  /*0730*/  FADD R12, R12, -R15 ;  /* 0x8000000f0c0c7221 */ /* 0x010fc80000000000 */
[----:B------:R-:W-:Y:S01]  /*0740*/  FADD R17, |R12|, R17 ;  /* 0x000000110c117221 */ /* 0x000fe20000000200 */
[----:B-----5:R-:W-:-:S04]  /*0750*/  FADD R8, R2, -R5 ;  /* 0x8000000502087221 */ /* 0x020fc80000000000 */
[----:B------:R-:W-:-:S05]  /*0760*/  FADD R8, |R8|, R17 ;  /* 0x0000001108087221 */ /* 0x000fca0000000200 */
[----:B------:R-:W0:Y:S01]  /*0770*/  SHFL.BFLY PT, R9, R8, 0x10, 0x1f ;  /* 0x0e001f0008097f89 */ /* 0x000e2200000e0000 */
[----:B------:R-:W-:Y:S01]  /*0780*/  LOP3.LUT R2, R20, 0x1f, RZ, 0xc0, !PT ;  /* 0x0000001f14027812 */ /* 0x000fe200078ec0ff */
[----:B0-----:R-:W-:-:S05]  /*0790*/  FADD R9, R8, R9 ;  /* 0x0000000908097221 */ /* 0x001fca0000000000 */
[----:B------:R-:W0:Y:S01]  /*07a0*/  SHFL.BFLY PT, R4, R9, 0x8, 0x1f ;  /* 0x0d001f0009047f89 */ /* 0x000e2200000e0000 */
[----:B------:R-:W-:Y:S01]  /*07b0*/  ISETP.GE.U32.AND P0, PT, R2, 0x8, PT ;  /* 0x000000080200780c */ /* 0x000fe20003f06070 */
[----:B------:R-:W-:-:S05]  /*07c0*/  IMAD.SHL.U32 R5, R6, 0x20, RZ ;  /* 0x0000002006057824 */ /* 0x000fca00078e00ff */
[----:B------:R-:W-:Y:S01]  /*07d0*/  LOP3.LUT R11, R5, R3, RZ, 0xfc, !PT ;  /* 0x00000003050b7212 */ /* 0x000fe200078efcff */
[----:B0-----:R-:W-:-:S06]  /*07e0*/  FADD R4, R9, R4 ;  /* 0x0000000409047221 */ /* 0x001fcc0000000000 */
[----:B------:R-:W-:Y:S01]  /*07f0*/  @!P0 STS [R11+UR4], R4 ;  /* 0x000000040b008988 */ /* 0x000fe20008000804 */
[----:B------:R-:W-:Y:S01]  /*0800*/  LEA R8, R20, UR4, 0x2 ;  /* 0x0000000414087c11 */ /* 0x000fe2000f8e10ff */
[----:B------:R-:W-:Y:S06]  /*0810*/  BAR.SYNC.DEFER_BLOCKING 0x0 ;  /* 0x0000000000007b1d */ /* 0x000fec0000010000 */
[----:B------:R-:W0:Y:S04]  /*0820*/  @!P1 LDS R7, [R8] ;  /* 0x0000000008079984 */ /* 0x000e280000000800 */
[----:B0-----:R-:W0:Y:S02]  /*0830*/  SHFL.BFLY PT, R2, R7, 0x4, 0x1f ;  /* 0x0c801f0007027f89 */ /* 0x001e2400000e0000 */
[----:B0-----:R-:W-:-:S05]  /*0840*/  FADD R9, R7, R2 ;  /* 0x0000000207097221 */ /* 0x001fca0000000000 */
[----:B------:R-:W0:Y:S01]  /*0850*/  SHFL.BFLY PT, R2, R9, 0x2, 0x1f ;  /* 0x0c401f0009027f89 */ /* 0x000e2200000e0000 */
[----:B------:R-:W-:Y:S01]  /*0860*/  ISETP.NE.AND P0, PT, R6, RZ, PT ;  /* 0x000000ff0600720c */ /* 0x000fe20003f05270 */
[----:B0-----:R-:W-:-:S05]  /*0870*/  FADD R10, R9, R2 ;  /* 0x00000002090a7221 */ /* 0x001fca0000000000 */
[----:B------:R-:W0:Y:S01]  /*0880*/  SHFL.BFLY PT, R13, R10, 0x1, 0x1f ;  /* 0x0c201f000a0d7f89 */ /* 0x000e2200000e0000 */
[----:B------:R-:W-:Y:S02]  /*0890*/  ISETP.LT.AND P0, PT, R20, 0x40, !P0 ;  /* 0x000000401400780c */ /* 0x000fe40004701270 */
[----:B------:R-:W-:-:S04]  /*08a0*/  SHF.R.U32.HI R2, RZ, 0x3, R20 ;  /* 0x00000003ff027819 */ /* 0x000fc80000011614 */
[----:B------:R-:W-:Y:S01]  /*08b0*/  SGXT.U32 R2, R2, 0x2 ;  /* 0x000000020202781a */ /* 0x000fe20000000000 */
[----:B0-----:R-:W-:-:S06]  /*08c0*/  FADD R13, R10, R13 ;  /* 0x0000000d0a0d7221 */ /* 0x001fcc0000000000 */
[----:B------:R0:W-:Y:S01]  /*08d0*/  @P0 STS [R8], R13 ;  /* 0x0000000d08000388 */ /* 0x0001e20000000800 */
[----:B------:R-:W-:Y:S01]  /*08e0*/  BAR.SYNC.DEFER_BLOCKING 0x0 ;  /* 0x0000000000007b1d */ /* 0x000fe20000010000 */
[----:B------:R-:W-:-:S13]  /*08f0*/  LOP3.LUT P1, RZ, R3, R2, RZ, 0xfc, !PT ;  /* 0x0000000203ff7212 */ /* 0x000fda000782fcff */
[----:B0-----:R-:W-:Y:S05]  /*0900*/  @P1 EXIT ;  /* 0x000000000000194d */ /* 0x001fea0003800000 */
[----:B------:R-:W0:Y:S01]  /*0910*/  LDS R5, [R5+UR4] ;  /* 0x0000000405057984 */ /* 0x000e220008000800 */
[----:B------:R-:W1:Y:S02]  /*0920*/  LDC.64 R2, c[0x0][0x220] ;  /* 0x00008800ff027b82 */ /* 0x000e640000000a00 */
[----:B-1----:R-:W-:-:S05]  /*0930*/  IMAD.WIDE R2, R0, 0x4, R2 ;  /* 0x0000000400027825 */ /* 0x002fca00078e0202 */
[----:B0-----:R-:W-:Y:S01]  /*0940*/  STG.E desc[UR6][R2.64], R5 ;  /* 0x0000000502007986 */ /* 0x001fe2000c101906 */
[----:B------:R-:W-:Y:S05]  /*0950*/  EXIT ;  /* 0x000000000000794d */ /* 0x000fea0003800000 */
.L_x_0:
[----:B------:R-:W-:-:S00]  /*0960*/  BRA `(.L_x_0) ;  /* 0xfffffffc00fc7947 */ /* 0x000fc0000383ffff */
[----:B------:R-:W-:-:S00]  /*0970*/  NOP ;  /* 0x0000000000007918 */ /* 0x000fc00000000000 */
        /* <DEDUP_REMOVED lines=8> */
.L_x_1:


//--------------------- .nv.shared.triton_per_fused_abs_mean_sub_12 --------------------------
	.section	.nv.shared.triton_per_fused_abs_mean_sub_12,"aw",@nobits
	.sectionflags	@""
	.align	16
	.zero		1024


//--------------------- .nv.constant0.triton_per_fused_abs_mean_sub_12 --------------------------
	.section	.nv.constant0.triton_per_fused_abs_mean_sub_12,"a",@progbits
	.sectionflags	@""
	.align	4
.nv.constant0.triton_per_fused_abs_mean_sub_12:
	.zero		560
